//
// Generated by NVIDIA NVVM Compiler
//
// Compiler Build ID: CL-36424714
// Cuda compilation tools, release 13.0, V13.0.88
// Based on NVVM 20.0.0
//

.version 9.0
.target sm_100
.address_size 64

	// .globl	_Z6kernelPf
.extern .func  (.param .b32 func_retval0) vprintf
(
	.param .b64 vprintf_param_0,
	.param .b64 vprintf_param_1
)
;
.global .align 1 .b8 $str[71] = {73, 32, 97, 109, 32, 102, 114, 111, 109, 32, 32, 40, 37, 105, 44, 32, 37, 105, 44, 32, 37, 105, 41, 32, 98, 108, 111, 99, 107, 44, 32, 40, 37, 105, 44, 32, 37, 105, 44, 32, 37, 105, 41, 32, 116, 104, 114, 101, 97, 100, 32, 40, 103, 108, 111, 98, 97, 108, 32, 105, 110, 100, 101, 120, 58, 32, 37, 105, 41, 10};

.visible .entry _Z6kernelPf(
	.param .u64 .ptr .align 1 _Z6kernelPf_param_0
)
{
	.local .align 8 .b8 	__local_depot0[32];
	.reg .b64 	%SP;
	.reg .b64 	%SPL;
	.reg .b32 	%r<19>;
	.reg .b32 	%f<4>;
	.reg .b64 	%rd<9>;

	mov.u64 	%SPL, __local_depot0;
	cvta.local.u64 	%SP, %SPL;
	ld.param.u64 	%rd1, [_Z6kernelPf_param_0];
	cvta.to.global.u64 	%rd2, %rd1;
	add.u64 	%rd3, %SP, 0;
	add.u64 	%rd4, %SPL, 0;
	mov.u32 	%r1, %ctaid.z;
	mov.u32 	%r2, %nctaid.x;
	mov.u32 	%r3, %nctaid.y;
	mov.u32 	%r4, %ctaid.y;
	mov.u32 	%r5, %ctaid.x;
	mad.lo.s32 	%r6, %r1, %r3, %r4;
	mad.lo.s32 	%r7, %r6, %r2, %r5;
	mov.u32 	%r8, %ntid.x;
	mov.u32 	%r9, %ntid.y;
	mov.u32 	%r10, %ntid.z;
	mov.u32 	%r11, %tid.z;
	mov.u32 	%r12, %tid.y;
	mov.u32 	%r13, %tid.x;
	mad.lo.s32 	%r14, %r7, %r10, %r11;
	mad.lo.s32 	%r15, %r14, %r9, %r12;
	mad.lo.s32 	%r16, %r15, %r8, %r13;
	mul.wide.s32 	%rd5, %r16, 4;
	add.s64 	%rd6, %rd2, %rd5;
	ld.global.f32 	%f1, [%rd6];
	cvt.rn.f32.s32 	%f2, %r16;
	add.f32 	%f3, %f1, %f2;
	st.global.f32 	[%rd6], %f3;
	st.local.v2.u32 	[%rd4], {%r5, %r4};
	st.local.v2.u32 	[%rd4+8], {%r1, %r13};
	st.local.v2.u32 	[%rd4+16], {%r12, %r11};
	st.local.u32 	[%rd4+24], %r16;
	mov.u64 	%rd7, $str;
	cvta.global.u64 	%rd8, %rd7;
	{ // callseq 0, 0
	.param .b64 param0;
	st.param.b64 	[param0], %rd8;
	.param .b64 param1;
	st.param.b64 	[param1], %rd3;
	.param .b32 retval0;
	call.uni (retval0), 
	vprintf, 
	(
	param0, 
	param1
	);
	ld.param.b32 	%r17, [retval0];
	} // callseq 0
	ret;

}


// ===== COMPILED SASS (sm_100) =====

	.target	sm_100

	.elftype	@"ET_EXEC"


//--------------------- .note.nv.tkinfo           --------------------------
	.section	.note.nv.tkinfo,"",@"SHT_NOTE"
	.sectionflags	@"SHF_NOTE_NV_TKINFO"
	.tkinfo
        /*0018*/ 	.word	0x00000002
        /*0030*/ 	.string	""
        /*0030*/ 	.string	"ptxas"
        /*0030*/ 	.string	"Cuda compilation tools, release 13.0, V13.0.88"
        /*0030*/ 	.string	"Build cuda_13.0.r13.0/compiler.36424714_0"
        /*0030*/ 	.string	"-arch sm_100 -m 64 "



//--------------------- .note.nv.cuinfo           --------------------------
	.section	.note.nv.cuinfo,"",@"SHT_NOTE"
	.sectionflags	@"SHF_NOTE_NV_CUINFO"
        /*0018*/ 	.short	0x0002
        /*001a*/ 	.short	0x0064
        /*001c*/ 	.short	0x0082
	.zero		2


//--------------------- .nv.info                  --------------------------
	.section	.nv.info,"",@"SHT_CUDA_INFO"
	.align	4


	//----- nvinfo : EIATTR_REGCOUNT
	.align		4
        /*0000*/ 	.byte	0x04, 0x2f
        /*0002*/ 	.short	(.L_2 - .L_1)
	.align		4
.L_1:
        /*0004*/ 	.word	index@(_Z6kernelPf)
        /*0008*/ 	.word	0x00000018


	//----- nvinfo : EIATTR_FRAME_SIZE
	.align		4
.L_2:
        /*000c*/ 	.byte	0x04, 0x11
        /*000e*/ 	.short	(.L_4 - .L_3)
	.align		4
.L_3:
        /*0010*/ 	.word	index@(_Z6kernelPf)
        /*0014*/ 	.word	0x00000020


	//----- nvinfo : EIATTR_MIN_STACK_SIZE
	.align		4
.L_4:
        /*0018*/ 	.byte	0x04, 0x12
        /*001a*/ 	.short	(.L_6 - .L_5)
	.align		4
.L_5:
        /*001c*/ 	.word	index@(_Z6kernelPf)
        /*0020*/ 	.word	0x00000020
.L_6:


//--------------------- .nv.compat                --------------------------
	.section	.nv.compat,"",@"SHT_CUDA_COMPAT_INFO"
	.align	4
        /*0000*/ 	.byte	0x02, 0x09, 0x00, 0x00, 0x02, 0x02, 0x01, 0x00, 0x02, 0x05, 0x05, 0x00, 0x03, 0x07, 0x01, 0x01
        /*0010*/ 	.byte	0x02, 0x03, 0x00, 0x00, 0x02, 0x06, 0x01, 0x00, 0x04, 0x0b, 0x08, 0x00, 0x09, 0x00, 0x00, 0x00
        /*0020*/ 	.byte	0x00, 0x00, 0x00, 0x00


//--------------------- .nv.info._Z6kernelPf      --------------------------
	.section	.nv.info._Z6kernelPf,"",@"SHT_CUDA_INFO"
	.sectionflags	@""
	.align	4


	//----- nvinfo : EIATTR_CUDA_API_VERSION
	.align		4
        /*0000*/ 	.byte	0x04, 0x37
        /*0002*/ 	.short	(.L_8 - .L_7)
.L_7:
        /*0004*/ 	.word	0x00000082


	//----- nvinfo : EIATTR_KPARAM_INFO
	.align		4
.L_8:
        /*0008*/ 	.byte	0x04, 0x17
        /*000a*/ 	.short	(.L_10 - .L_9)
.L_9:
        /*000c*/ 	.word	0x00000000
        /*0010*/ 	.short	0x0000
        /*0012*/ 	.short	0x0000
        /*0014*/ 	.byte	0x00, 0xf5, 0x21, 0x00


	//----- nvinfo : EIATTR_SPARSE_MMA_MASK
	.align		4
.L_10:
        /*0018*/ 	.byte	0x03, 0x50
        /*001a*/ 	.short	0x0000


	//----- nvinfo : EIATTR_MAXREG_COUNT
	.align		4
        /*001c*/ 	.byte	0x03, 0x1b
        /*001e*/ 	.short	0x00ff


	//----- nvinfo : EIATTR_EXTERNS
	.align		4
        /*0020*/ 	.byte	0x04, 0x0f
        /*0022*/ 	.short	(.L_12 - .L_11)


	//   ....[0]....
	.align		4
.L_11:
        /*0024*/ 	.word	index@(vprintf)


	//----- nvinfo : EIATTR_MERCURY_ISA_VERSION
	.align		4
.L_12:
        /*0028*/ 	.byte	0x03, 0x5f
        /*002a*/ 	.short	0x0101


	//----- nvinfo : EIATTR_VRC_CTA_INIT_COUNT
	.align		4
        /*002c*/ 	.byte	0x02, 0x4a
	.zero		1
	.zero		1


	//----- nvinfo : EIATTR_SYSCALL_OFFSETS
	.align		4
        /*0030*/ 	.byte	0x04, 0x46
        /*0032*/ 	.short	(.L_14 - .L_13)


	//   ....[0]....
.L_13:
        /*0034*/ 	.word	0x00000270


	//----- nvinfo : EIATTR_EXIT_INSTR_OFFSETS
	.align		4
.L_14:
        /*0038*/ 	.byte	0x04, 0x1c
        /*003a*/ 	.short	(.L_16 - .L_15)


	//   ....[0]....
.L_15:
        /*003c*/ 	.word	0x00000280


	//----- nvinfo : EIATTR_CBANK_PARAM_SIZE
	.align		4
.L_16:
        /*0040*/ 	.byte	0x03, 0x19
        /*0042*/ 	.short	0x0008


	//----- nvinfo : EIATTR_PARAM_CBANK
	.align		4
        /*0044*/ 	.byte	0x04, 0x0a
        /*0046*/ 	.short	(.L_18 - .L_17)
	.align		4
.L_17:
        /*0048*/ 	.word	index@(.nv.constant0._Z6kernelPf)
        /*004c*/ 	.short	0x0380
        /*004e*/ 	.short	0x0008


	//----- nvinfo : EIATTR_SW_WAR
	.align		4
.L_18:
        /*0050*/ 	.byte	0x04, 0x36
        /*0052*/ 	.short	(.L_20 - .L_19)
.L_19:
        /*0054*/ 	.word	0x00000008
.L_20:


//--------------------- .nv.callgraph             --------------------------
	.section	.nv.callgraph,"",@"SHT_CUDA_CALLGRAPH"
	.align	4
	.sectionentsize	8
	.align		4
        /*0000*/ 	.word	0x00000000
	.align		4
        /*0004*/ 	.word	0xffffffff
	.align		4
        /*0008*/ 	.word	index@(_Z6kernelPf)
	.align		4
        /*000c*/ 	.word	index@(vprintf)
	.align		4
        /*0010*/ 	.word	0x00000000
	.align		4
        /*0014*/ 	.word	0xfffffffe
	.align		4
        /*0018*/ 	.word	0x00000000
	.align		4
        /*001c*/ 	.word	0xfffffffd
	.align		4
        /*0020*/ 	.word	0x00000000
	.align		4
        /*0024*/ 	.word	0xfffffffc


//--------------------- .nv.constant4             --------------------------
	.section	.nv.constant4,"a",@progbits
	.align	8
	.align		8
.nv.constant4:
        /*0000*/ 	.dword	vprintf
	.align		8
        /*0008*/ 	.dword	$str


//--------------------- .text._Z6kernelPf         --------------------------
	.section	.text._Z6kernelPf,"ax",@progbits
	.align	128
        .global         _Z6kernelPf
        .type           _Z6kernelPf,@function
        .size           _Z6kernelPf,(.L_x_2 - _Z6kernelPf)
        .other          _Z6kernelPf,@"STO_CUDA_ENTRY STV_DEFAULT"
_Z6kernelPf:
.text._Z6kernelPf:
[----:B------:R-:W0:Y:S01]  /*0000*/  LDC R1, c[0x0][0x37c] ;  /* 0x0000df00ff017b82 */ /* 0x000e220000000800 */
[----:B------:R-:W1:Y:S01]  /*0010*/  S2R R12, SR_CTAID.Z ;  /* 0x00000000000c7919 */ /* 0x000e620000002700 */
[----:B------:R-:W2:Y:S06]  /*0020*/  LDCU UR7, c[0x0][0x2fc] ;  /* 0x00005f80ff0777ac */ /* 0x000eac0008000800 */
[----:B------:R-:W3:Y:S01]  /*0030*/  LDC.64 R2, c[0x0][0x380] ;  /* 0x0000e000ff027b82 */ /* 0x000ee20000000a00 */
[----:B0-----:R-:W-:Y:S01]  /*0040*/  IADD3 R1, PT, PT, R1, -0x20, RZ ;  /* 0xffffffe001017810 */ /* 0x001fe20007ffe0ff */
[----:B------:R-:W1:Y:S01]  /*0050*/  S2R R5, SR_CTAID.Y ;  /* 0x0000000000057919 */ /* 0x000e620000002600 */
[----:B------:R-:W0:Y:S01]  /*0060*/  LDCU UR4, c[0x0][0x370] ;  /* 0x00006e00ff0477ac */ /* 0x000e220008000800 */
[----:B------:R-:W0:Y:S01]  /*0070*/  S2R R4, SR_CTAID.X ;  /* 0x0000000000047919 */ /* 0x000e220000002500 */
[----:B------:R-:W1:Y:S01]  /*0080*/  LDCU UR5, c[0x0][0x374] ;  /* 0x00006e80ff0577ac */ /* 0x000e620008000800 */
[----:B------:R-:W4:Y:S01]  /*0090*/  S2R R15, SR_TID.Z ;  /* 0x00000000000f7919 */ /* 0x000f220000002300 */
[----:B------:R-:W5:Y:S01]  /*00a0*/  LDCU UR6, c[0x0][0x360] ;  /* 0x00006c00ff0677ac */ /* 0x000f620008000800 */
[----:B------:R-:W2:Y:S01]  /*00b0*/  S2R R14, SR_TID.Y ;  /* 0x00000000000e7919 */ /* 0x000ea20000002200 */
[----:B------:R-:W2:Y:S01]  /*00c0*/  LDCU UR8, c[0x0][0x364] ;  /* 0x00006c80ff0877ac */ /* 0x000ea20008000800 */
[----:B------:R-:W5:Y:S01]  /*00d0*/  S2R R13, SR_TID.X ;  /* 0x00000000000d7919 */ /* 0x000f620000002100 */
[----:B------:R-:W4:Y:S01]  /*00e0*/  LDCU UR9, c[0x0][0x368] ;  /* 0x00006d00ff0977ac */ /* 0x000f220008000800 */
[----:B-1----:R-:W-:-:S04]  /*00f0*/  IMAD R7, R12, UR5, R5 ;  /* 0x000000050c077c24 */ /* 0x002fc8000f8e0205 */
[----:B0-----:R-:W-:Y:S01]  /*0100*/  IMAD R0, R7, UR4, R4 ;  /* 0x0000000407007c24 */ /* 0x001fe2000f8e0204 */
[----:B------:R-:W0:Y:S03]  /*0110*/  LDCU.64 UR4, c[0x0][0x358] ;  /* 0x00006b00ff0477ac */ /* 0x000e260008000a00 */
[----:B----4-:R-:W-:-:S04]  /*0120*/  IMAD R7, R0, UR9, R15 ;  /* 0x0000000900077c24 */ /* 0x010fc8000f8e020f */
[----:B--2---:R-:W-:Y:S01]  /*0130*/  IMAD R0, R7, UR8, R14 ;  /* 0x0000000807007c24 */ /* 0x004fe2000f8e020e */
[----:B------:R-:W-:Y:S01]  /*0140*/  MOV R8, 0x0 ;  /* 0x0000000000087802 */ /* 0x000fe20000000f00 */
[----:B------:R-:W-:Y:S01]  /*0150*/  STL.64 [R1+0x10], R14 ;  /* 0x0000100e01007387 */ /* 0x000fe20000100a00 */
[----:B------:R-:W1:Y:S01]  /*0160*/  LDCU.64 UR8, c[0x4][0x8] ;  /* 0x01000100ff0877ac */ /* 0x000e620008000a00 */
[----:B-----5:R-:W-:-:S04]  /*0170*/  IMAD R0, R0, UR6, R13 ;  /* 0x0000000600007c24 */ /* 0x020fc8000f8e020d */
[----:B---3--:R-:W-:-:S05]  /*0180*/  IMAD.WIDE R2, R0, 0x4, R2 ;  /* 0x0000000400027825 */ /* 0x008fca00078e0202 */
[----:B0-----:R-:W2:Y:S01]  /*0190*/  LDG.E R9, desc[UR4][R2.64] ;  /* 0x0000000402097981 */ /* 0x001ea2000c1e1900 */
[----:B------:R-:W-:Y:S01]  /*01a0*/  I2FP.F32.S32 R6, R0 ;  /* 0x0000000000067245 */ /* 0x000fe20000201400 */
[----:B------:R-:W0:Y:S01]  /*01b0*/  LDCU UR6, c[0x0][0x2f8] ;  /* 0x00005f00ff0677ac */ /* 0x000e220008000800 */
[----:B------:R3:W4:Y:S01]  /*01c0*/  LDC.64 R10, c[0x4][R8] ;  /* 0x01000000080a7b82 */ /* 0x0007220000000a00 */
[----:B------:R-:W-:Y:S04]  /*01d0*/  STL.64 [R1+0x8], R12 ;  /* 0x0000080c01007387 */ /* 0x000fe80000100a00 */
[----:B------:R-:W-:Y:S04]  /*01e0*/  STL [R1+0x18], R0 ;  /* 0x0000180001007387 */ /* 0x000fe80000100800 */
[----:B------:R1:W-:Y:S02]  /*01f0*/  STL.64 [R1], R4 ;  /* 0x0000000401007387 */ /* 0x0003e40000100a00 */
[----:B-1----:R-:W-:-:S02]  /*0200*/  MOV R4, UR8 ;  /* 0x0000000800047c02 */ /* 0x002fc40008000f00 */
[----:B------:R-:W-:Y:S01]  /*0210*/  MOV R5, UR9 ;  /* 0x0000000900057c02 */ /* 0x000fe20008000f00 */
[----:B--2---:R-:W-:Y:S01]  /*0220*/  FADD R9, R9, R6 ;  /* 0x0000000609097221 */ /* 0x004fe20000000000 */
[----:B0-----:R-:W-:-:S04]  /*0230*/  IADD3 R6, P0, PT, R1, UR6, RZ ;  /* 0x0000000601067c10 */ /* 0x001fc8000ff1e0ff */
[----:B------:R3:W-:Y:S01]  /*0240*/  STG.E desc[UR4][R2.64], R9 ;  /* 0x0000000902007986 */ /* 0x0007e2000c101904 */
[----:B----4-:R-:W-:-:S08]  /*0250*/  IADD3.X R7, PT, PT, RZ, UR7, RZ, P0, !PT ;  /* 0x00000007ff077c10 */ /* 0x010fd000087fe4ff */
[----:B------:R-:W-:-:S07]  /*0260*/  LEPC R20, `(.L_x_0) ;  /* 0x000000001014794e */ /* 0x000fce0000000000 */
[----:B---3--:R-:W-:Y:S05]  /*0270*/  CALL.ABS.NOINC R10 ;  /* 0x000000000a007343 */ /* 0x008fea0003c00000 */
.L_x_0:
[----:B------:R-:W-:Y:S05]  /*0280*/  EXIT ;  /* 0x000000000000794d */ /* 0x000fea0003800000 */
.L_x_1:
[----:B------:R-:W-:-:S00]  /*0290*/  BRA `(.L_x_1) ;  /* 0xfffffffc00fc7947 */ /* 0x000fc0000383ffff */
[----:B------:R-:W-:-:S00]  /*02a0*/  NOP ;  /* 0x0000000000007918 */ /* 0x000fc00000000000 */
        /* <DEDUP_REMOVED lines=13> */
.L_x_2:


//--------------------- .nv.global.init           --------------------------
	.section	.nv.global.init,"aw",@progbits
.nv.global.init:
	.type		$str,@object
	.size		$str,(.L_0 - $str)
$str:
        /*0000*/ 	.byte	0x49, 0x20, 0x61, 0x6d, 0x20, 0x66, 0x72, 0x6f, 0x6d, 0x20, 0x20, 0x28, 0x25, 0x69, 0x2c, 0x20
        /*0010*/ 	.byte	0x25, 0x69, 0x2c, 0x20, 0x25, 0x69, 0x29, 0x20, 0x62, 0x6c, 0x6f, 0x63, 0x6b, 0x2c, 0x20, 0x28
        /*0020*/ 	.byte	0x25, 0x69, 0x2c, 0x20, 0x25, 0x69, 0x2c, 0x20, 0x25, 0x69, 0x29, 0x20, 0x74, 0x68, 0x72, 0x65
        /*0030*/ 	.byte	0x61, 0x64, 0x20, 0x28, 0x67, 0x6c, 0x6f, 0x62, 0x61, 0x6c, 0x20, 0x69, 0x6e, 0x64, 0x65, 0x78
        /*0040*/ 	.byte	0x3a, 0x20, 0x25, 0x69, 0x29, 0x0a, 0x00
.L_0:


//--------------------- .nv.shared.reserved.0     --------------------------
	.section	.nv.shared.reserved.0,"aw",@nobits
	.weak		__nv_reservedSMEM_offset_0_alias
	.size		__nv_reservedSMEM_offset_0_alias, 0, 64
	.other		__nv_reservedSMEM_offset_0_alias,@"STO_CUDA_RESERVED_SHARED STV_DEFAULT"
__nv_reservedSMEM_offset_0_alias:
	.zero		0
	.zero		64


//--------------------- .nv.constant0._Z6kernelPf --------------------------
	.section	.nv.constant0._Z6kernelPf,"a",@progbits
	.sectionflags	@""
	.align	4
.nv.constant0._Z6kernelPf:
	.zero		904


//--------------------- SYMBOLS --------------------------

	.type		.nv.reservedSmem.offset0,@object
	.size		.nv.reservedSmem.offset0,0x4
	.type		vprintf,@function
